	.headerflags	@"EF_CUDA_TEXMODE_UNIFIED EF_CUDA_64BIT_ADDRESS EF_CUDA_ACCELERATORS EF_CUDA_SM90 EF_CUDA_VIRTUAL_SM(EF_CUDA_SM90)"
	.elftype	@"ET_EXEC"


//--------------------- .nv.info                  --------------------------
	.section	.nv.info,"",@"SHT_CUDA_INFO"
	.align	4


	//----- nvinfo : EIATTR_REGCOUNT
	.align		4
        /*0000*/ 	.byte	0x04, 0x2f
        /*0002*/ 	.short	(.L_1 - .L_0)
	.align		4
.L_0:
        /*0004*/ 	.word	index@(triton_poi_fused__unsafe_index_add_mul_sub_37)
        /*0008*/ 	.word	0x00000038


	//----- nvinfo : EIATTR_MIN_STACK_SIZE
	.align		4
.L_1:
        /*000c*/ 	.byte	0x04, 0x12
        /*000e*/ 	.short	(.L_3 - .L_2)
	.align		4
.L_2:
        /*0010*/ 	.word	index@(triton_poi_fused__unsafe_index_add_mul_sub_37)
        /*0014*/ 	.word	0x00000000


	//----- nvinfo : EIATTR_FRAME_SIZE
	.align		4
.L_3:
        /*0018*/ 	.byte	0x04, 0x11
        /*001a*/ 	.short	(.L_5 - .L_4)
	.align		4
.L_4:
        /*001c*/ 	.word	index@(triton_poi_fused__unsafe_index_add_mul_sub_37)
        /*0020*/ 	.word	0x00000000


	//----- nvinfo : EIATTR_MIN_STACK_SIZE
	.align		4
.L_5:
        /*0024*/ 	.byte	0x04, 0x12
        /*0026*/ 	.short	(.L_7 - .L_6)
	.align		4
.L_6:
        /*0028*/ 	.word	index@(triton_poi_fused__unsafe_index_add_mul_sub_37)
        /*002c*/ 	.word	0x00000000
.L_7:


//--------------------- .nv.info.triton_poi_fused__unsafe_index_add_mul_sub_37 --------------------------
	.section	.nv.info.triton_poi_fused__unsafe_index_add_mul_sub_37,"",@"SHT_CUDA_INFO"
	.sectionflags	@""
	.align	4


	//----- nvinfo : EIATTR_CUDA_API_VERSION
	.align		4
        /*0000*/ 	.byte	0x04, 0x37
        /*0002*/ 	.short	(.L_9 - .L_8)
.L_8:
        /*0004*/ 	.word	0x0000007c


	//----- nvinfo : EIATTR_KPARAM_INFO
	.align		4
.L_9:
        /*0008*/ 	.byte	0x04, 0x17
        /*000a*/ 	.short	(.L_11 - .L_10)
.L_10:
        /*000c*/ 	.word	0x00000000
        /*0010*/ 	.short	0x0008
        /*0012*/ 	.short	0x0040
        /*0014*/ 	.byte	0x00, 0xf0, 0x11, 0x00


	//----- nvinfo : EIATTR_KPARAM_INFO
	.align		4
.L_11:
        /*0018*/ 	.byte	0x04, 0x17
        /*001a*/ 	.short	(.L_13 - .L_12)
.L_12:
        /*001c*/ 	.word	0x00000000
        /*0020*/ 	.short	0x0007
        /*0022*/ 	.short	0x0038
        /*0024*/ 	.byte	0x00, 0xf4, 0x21, 0x00


	//----- nvinfo : EIATTR_KPARAM_INFO
	.align		4
.L_13:
        /*0028*/ 	.byte	0x04, 0x17
        /*002a*/ 	.short	(.L_15 - .L_14)
.L_14:
        /*002c*/ 	.word	0x00000000
        /*0030*/ 	.short	0x0006
        /*0032*/ 	.short	0x0030
        /*0034*/ 	.byte	0x00, 0xf4, 0x21, 0x00


	//----- nvinfo : EIATTR_KPARAM_INFO
	.align		4
.L_15:
        /*0038*/ 	.byte	0x04, 0x17
        /*003a*/ 	.short	(.L_17 - .L_16)
.L_16:
        /*003c*/ 	.word	0x00000000
        /*0040*/ 	.short	0x0005
        /*0042*/ 	.short	0x0028
        /*0044*/ 	.byte	0x00, 0xf4, 0x21, 0x00


	//----- nvinfo : EIATTR_KPARAM_INFO
	.align		4
.L_17:
        /*0048*/ 	.byte	0x04, 0x17
        /*004a*/ 	.short	(.L_19 - .L_18)
.L_18:
        /*004c*/ 	.word	0x00000000
        /*0050*/ 	.short	0x0004
        /*0052*/ 	.short	0x0020
        /*0054*/ 	.byte	0x00, 0xf4, 0x21, 0x00


	//----- nvinfo : EIATTR_KPARAM_INFO
	.align		4
.L_19:
        /*0058*/ 	.byte	0x04, 0x17
        /*005a*/ 	.short	(.L_21 - .L_20)
.L_20:
        /*005c*/ 	.word	0x00000000
        /*0060*/ 	.short	0x0003
        /*0062*/ 	.short	0x0018
        /*0064*/ 	.byte	0x00, 0xf4, 0x21, 0x00


	//----- nvinfo : EIATTR_KPARAM_INFO
	.align		4
.L_21:
        /*0068*/ 	.byte	0x04, 0x17
        /*006a*/ 	.short	(.L_23 - .L_22)
.L_22:
        /*006c*/ 	.word	0x00000000
        /*0070*/ 	.short	0x0002
        /*0072*/ 	.short	0x0010
        /*0074*/ 	.byte	0x00, 0xf4, 0x21, 0x00


	//----- nvinfo : EIATTR_KPARAM_INFO
	.align		4
.L_23:
        /*0078*/ 	.byte	0x04, 0x17
        /*007a*/ 	.short	(.L_25 - .L_24)
.L_24:
        /*007c*/ 	.word	0x00000000
        /*0080*/ 	.short	0x0001
        /*0082*/ 	.short	0x0008
        /*0084*/ 	.byte	0x00, 0xf4, 0x21, 0x00


	//----- nvinfo : EIATTR_KPARAM_INFO
	.align		4
.L_25:
        /*0088*/ 	.byte	0x04, 0x17
        /*008a*/ 	.short	(.L_27 - .L_26)
.L_26:
        /*008c*/ 	.word	0x00000000
        /*0090*/ 	.short	0x0000
        /*0092*/ 	.short	0x0000
        /*0094*/ 	.byte	0x00, 0xf4, 0x21, 0x00


	//----- nvinfo : EIATTR_SPARSE_MMA_MASK
	.align		4
.L_27:
        /*0098*/ 	.byte	0x03, 0x50
        /*009a*/ 	.short	0x0000


	//----- nvinfo : EIATTR_MAXREG_COUNT
	.align		4
        /*009c*/ 	.byte	0x03, 0x1b
        /*009e*/ 	.short	0x00ff


	//----- nvinfo : EIATTR_EXIT_INSTR_OFFSETS
	.align		4
        /*00a0*/ 	.byte	0x04, 0x1c
        /*00a2*/ 	.short	(.L_29 - .L_28)


	//   ....[0]....
.L_28:
        /*00a4*/ 	.word	0x00001460


	//----- nvinfo : EIATTR_REQNTID
	.align		4
.L_29:
        /*00a8*/ 	.byte	0x04, 0x10
        /*00aa*/ 	.short	(.L_31 - .L_30)
.L_30:
        /*00ac*/ 	.word	0x00000080
        /*00b0*/ 	.word	0x00000001
        /*00b4*/ 	.word	0x00000001


	//----- nvinfo : EIATTR_CBANK_PARAM_SIZE
	.align		4
.L_31:
        /*00b8*/ 	.byte	0x03, 0x19
        /*00ba*/ 	.short	0x0044


	//----- nvinfo : EIATTR_PARAM_CBANK
	.align		4
        /*00bc*/ 	.byte	0x04, 0x0a
        /*00be*/ 	.short	(.L_33 - .L_32)
	.align		4
.L_32:
        /*00c0*/ 	.word	index@(.nv.constant0.triton_poi_fused__unsafe_index_add_mul_sub_37)
        /*00c4*/ 	.short	0x0210
        /*00c6*/ 	.short	0x0044


	//----- nvinfo : EIATTR_SW_WAR
	.align		4
.L_33:
        /*00c8*/ 	.byte	0x04, 0x36
        /*00ca*/ 	.short	(.L_35 - .L_34)
.L_34:
        /*00cc*/ 	.word	0x00000008
.L_35:


//--------------------- .nv.callgraph             --------------------------
	.section	.nv.callgraph,"",@"SHT_CUDA_CALLGRAPH"
	.align	4
	.sectionentsize	8
	.align		4
        /*0000*/ 	.word	0x00000000
	.align		4
        /*0004*/ 	.word	0xffffffff
	.align		4
        /*0008*/ 	.word	0x00000000
	.align		4
        /*000c*/ 	.word	0xfffffffe
	.align		4
        /*0010*/ 	.word	0x00000000
	.align		4
        /*0014*/ 	.word	0xfffffffd
	.align		4
        /*0018*/ 	.word	0x00000000
	.align		4
        /*001c*/ 	.word	0xfffffffc


//--------------------- .text.triton_poi_fused__unsafe_index_add_mul_sub_37 --------------------------
	.section	.text.triton_poi_fused__unsafe_index_add_mul_sub_37,"ax",@progbits
	.align	128
        .global         triton_poi_fused__unsafe_index_add_mul_sub_37
        .type           triton_poi_fused__unsafe_index_add_mul_sub_37,@function
        .size           triton_poi_fused__unsafe_index_add_mul_sub_37,(.L_x_1 - triton_poi_fused__unsafe_index_add_mul_sub_37)
        .other          triton_poi_fused__unsafe_index_add_mul_sub_37,@"STO_CUDA_ENTRY STV_DEFAULT"
triton_poi_fused__unsafe_index_add_mul_sub_37:
.text.triton_poi_fused__unsafe_index_add_mul_sub_37:
[----:B------:R-:W-:Y:S01]  /*0000*/  LDC R1, c[0x0][0x28] ;  /* 0x00000a00ff017b82 */ /* 0x000fe20000000800 */
[----:B------:R-:W1:Y:S07]  /*0010*/  S2R R0, SR_TID.X ;  /* 0x0000000000007919 */ /* 0x000e6e0000002100 */
[----:B------:R-:W2:Y:S01]  /*0020*/  LDC.64 R26, c[0x0][0x210] ;  /* 0x00008400ff1a7b82 */ /* 0x000ea20000000a00 */
[----:B------:R-:W-:Y:S01]  /*0030*/  ULDC.64 UR4, c[0x0][0x208] ;  /* 0x0000820000047ab9 */ /* 0x000fe20000000a00 */
[----:B------:R-:W-:Y:S01]  /*0040*/  ULDC.64 UR6, c[0x0][0x220] ;  /* 0x0000880000067ab9 */ /* 0x000fe20000000a00 */
[----:B------:R-:W3:Y:S05]  /*0050*/  S2R R11, SR_CTAID.X ;  /* 0x00000000000b7919 */ /* 0x000eea0000002500 */
[----:B------:R-:W4:Y:S08]  /*0060*/  LDC.64 R8, c[0x0][0x218] ;  /* 0x00008600ff087b82 */ /* 0x000f300000000a00 */
[----:B------:R-:W5:Y:S08]  /*0070*/  LDC.64 R12, c[0x0][0x228] ;  /* 0x00008a00ff0c7b82 */ /* 0x000f700000000a00 */
[----:B------:R-:W5:Y:S01]  /*0080*/  LDC.64 R22, c[0x0][0x238] ;  /* 0x00008e00ff167b82 */ /* 0x000f620000000a00 */
[----:B-1----:R-:W-:-:S05]  /*0090*/  IMAD.SHL.U32 R0, R0, 0x4, RZ ;  /* 0x0000000400007824 */ /* 0x002fca00078e00ff */
[----:B------:R-:W-:-:S05]  /*00a0*/  LOP3.LUT R0, R0, 0x1fc, RZ, 0xc0, !PT ;  /* 0x000001fc00007812 */ /* 0x000fca00078ec0ff */
[----:B---3--:R-:W-:-:S05]  /*00b0*/  IMAD R0, R11, 0x400, R0 ;  /* 0x000004000b007824 */ /* 0x008fca00078e0200 */
[----:B------:R-:W-:-:S04]  /*00c0*/  SHF.R.S32.HI R3, RZ, 0x1f, R0 ;  /* 0x0000001fff037819 */ /* 0x000fc80000011400 */
[----:B------:R-:W-:-:S04]  /*00d0*/  LEA.HI R4, R3, R0, RZ, 0x5 ;  /* 0x0000000003047211 */ /* 0x000fc800078f28ff */
[----:B------:R-:W-:Y:S02]  /*00e0*/  SHF.R.S32.HI R2, RZ, 0x5, R4 ;  /* 0x00000005ff027819 */ /* 0x000fe40000011404 */
[----:B------:R-:W-:Y:S02]  /*00f0*/  LOP3.LUT R33, R4, 0xffffffe0, RZ, 0xc0, !PT ;  /* 0xffffffe004217812 */ /* 0x000fe400078ec0ff */
[----:B------:R-:W-:-:S03]  /*0100*/  LEA.HI R5, R2, R2, RZ, 0x5 ;  /* 0x0000000202057211 */ /* 0x000fc600078f28ff */
[----:B------:R-:W-:Y:S01]  /*0110*/  IMAD.IADD R33, R0, 0x1, -R33 ;  /* 0x0000000100217824 */ /* 0x000fe200078e0a21 */
[----:B------:R-:W-:-:S04]  /*0120*/  LOP3.LUT R5, R5, 0xffffffe0, RZ, 0xc0, !PT ;  /* 0xffffffe005057812 */ /* 0x000fc800078ec0ff */
[----:B------:R-:W-:-:S05]  /*0130*/  IADD3 R2, R2, -R5, RZ ;  /* 0x8000000502027210 */ /* 0x000fca0007ffe0ff */
[----:B--2---:R-:W-:-:S04]  /*0140*/  IMAD.WIDE R6, R2, 0x8, R26 ;  /* 0x0000000802067825 */ /* 0x004fc800078e021a */
[C---:B----4-:R-:W-:Y:S02]  /*0150*/  IMAD.WIDE R28, R33.reuse, 0x8, R8 ;  /* 0x00000008211c7825 */ /* 0x050fe400078e0208 */
[----:B------:R-:W2:Y:S02]  /*0160*/  LDG.E.EL.64 R6, desc[UR4][R6.64] ;  /* 0x0000000406067981 */ /* 0x000ea4000c2e1b00 */
[----:B-----5:R-:W-:Y:S02]  /*0170*/  IMAD.WIDE R16, R33, 0x8, R12 ;  /* 0x0000000821107825 */ /* 0x020fe400078e020c */
[----:B------:R-:W3:Y:S04]  /*0180*/  LDG.E.EL.128 R28, desc[UR4][R28.64] ;  /* 0x000000041c1c7981 */ /* 0x000ee8000c2e1d00 */
[----:B------:R-:W4:Y:S01]  /*0190*/  LDG.E.EL.128 R16, desc[UR4][R16.64] ;  /* 0x0000000410107981 */ /* 0x000f22000c2e1d00 */
[----:B------:R-:W-:Y:S01]  /*01a0*/  SHF.R.S32.HI R5, RZ, 0x15, R11 ;  /* 0x00000015ff057819 */ /* 0x000fe2000001140b */
[----:B------:R-:W-:-:S03]  /*01b0*/  VIADD R4, R0, 0x2 ;  /* 0x0000000200047836 */ /* 0x000fc60000000000 */
[----:B------:R-:W-:-:S04]  /*01c0*/  SGXT R5, R5, 0x1 ;  /* 0x000000010505781a */ /* 0x000fc80000000200 */
[----:B------:R-:W-:-:S04]  /*01d0*/  LEA.HI R10, R5, R4, RZ, 0x5 ;  /* 0x00000004050a7211 */ /* 0x000fc800078f28ff */
[----:B------:R-:W-:-:S04]  /*01e0*/  LOP3.LUT R11, R10, 0xffffffe0, RZ, 0xc0, !PT ;  /* 0xffffffe00a0b7812 */ /* 0x000fc800078ec0ff */
[----:B------:R-:W-:-:S05]  /*01f0*/  IADD3 R15, R4, -R11, RZ ;  /* 0x8000000b040f7210 */ /* 0x000fca0007ffe0ff */
[----:B------:R-:W-:-:S06]  /*0200*/  IMAD.WIDE R8, R15, 0x8, R8 ;  /* 0x000000080f087825 */ /* 0x000fcc00078e0208 */
[----:B------:R-:W5:Y:S01]  /*0210*/  LDG.E.EL.128 R8, desc[UR4][R8.64] ;  /* 0x0000000408087981 */ /* 0x000f62000c2e1d00 */
[----:B------:R-:W-:-:S06]  /*0220*/  IMAD.WIDE R12, R15, 0x8, R12 ;  /* 0x000000080f0c7825 */ /* 0x000fcc00078e020c */
[----:B------:R-:W5:Y:S01]  /*0230*/  LDG.E.EL.128 R12, desc[UR4][R12.64] ;  /* 0x000000040c0c7981 */ /* 0x000f62000c2e1d00 */
[----:B0-----:R-:W-:-:S06]  /*0240*/  IMAD.WIDE R24, R2, 0x8, R22 ;  /* 0x0000000802187825 */ /* 0x001fcc00078e0216 */
[----:B------:R-:W5:Y:S01]  /*0250*/  LDG.E.EL.64 R24, desc[UR4][R24.64] ;  /* 0x0000000418187981 */ /* 0x000f62000c2e1b00 */
[----:B--2---:R-:W-:-:S04]  /*0260*/  SHF.R.U32.HI R21, RZ, 0x1b, R7 ;  /* 0x0000001bff157819 */ /* 0x004fc80000011607 */
[----:B------:R-:W-:Y:S02]  /*0270*/  LOP3.LUT R21, R21, 0x10, RZ, 0xc0, !PT ;  /* 0x0000001015157812 */ /* 0x000fe400078ec0ff */
[C---:B---3--:R-:W-:Y:S02]  /*0280*/  LEA R37, P1, R28.reuse, UR6, 0x2 ;  /* 0x000000061c257c11 */ /* 0x048fe4000f8210ff */
[----:B------:R-:W-:Y:S02]  /*0290*/  IADD3 R20, P0, R6, R21, RZ ;  /* 0x0000001506147210 */ /* 0x000fe40007f1e0ff */
[----:B------:R-:W-:Y:S02]  /*02a0*/  LEA.HI.X R21, R28, UR7, R29, 0x2, P1 ;  /* 0x000000071c157c11 */ /* 0x000fe400088f141d */
[----:B----4-:R-:W-:Y:S01]  /*02b0*/  LEA R35, P1, R16, UR6, 0x2 ;  /* 0x0000000610237c11 */ /* 0x010fe2000f8210ff */
[----:B------:R-:W-:Y:S01]  /*02c0*/  IMAD.X R39, RZ, RZ, R7, P0 ;  /* 0x000000ffff277224 */ /* 0x000fe200000e0607 */
[----:B------:R-:W-:-:S02]  /*02d0*/  SHF.R.U32.HI R28, RZ, 0x19, R17 ;  /* 0x00000019ff1c7819 */ /* 0x000fc40000011611 */
[----:B------:R-:W-:Y:S02]  /*02e0*/  LEA.HI.X R32, R16, UR7, R17, 0x2, P1 ;  /* 0x0000000710207c11 */ /* 0x000fe400088f1411 */
[----:B------:R-:W0:Y:S01]  /*02f0*/  LDC.64 R16, c[0x0][0x230] ;  /* 0x00008c00ff107b82 */ /* 0x000e220000000a00 */
[----:B------:R-:W-:Y:S02]  /*0300*/  SHF.R.U32.HI R4, RZ, 0x19, R29 ;  /* 0x00000019ff047819 */ /* 0x000fe4000001161d */
[----:B------:R-:W-:Y:S02]  /*0310*/  LEA R6, P0, R30, UR6, 0x2 ;  /* 0x000000061e067c11 */ /* 0x000fe4000f8010ff */
[----:B------:R-:W-:Y:S02]  /*0320*/  LEA.HI R7, R5, R0, RZ, 0xa ;  /* 0x0000000005077211 */ /* 0x000fe400078f50ff */
[----:B------:R-:W-:Y:S02]  /*0330*/  LOP3.LUT R4, R4, 0x40, RZ, 0xc0, !PT ;  /* 0x0000004004047812 */ /* 0x000fe400078ec0ff */
[----:B------:R-:W-:-:S02]  /*0340*/  LOP3.LUT R28, R28, 0x40, RZ, 0xc0, !PT ;  /* 0x000000401c1c7812 */ /* 0x000fc400078ec0ff */
[--C-:B------:R-:W-:Y:S02]  /*0350*/  SHF.R.U32.HI R29, RZ, 0x19, R31.reuse ;  /* 0x00000019ff1d7819 */ /* 0x100fe4000001161f */
[----:B------:R-:W-:Y:S01]  /*0360*/  LEA.HI.X R34, R30, UR7, R31, 0x2, P0 ;  /* 0x000000071e227c11 */ /* 0x000fe200080f141f */
[C---:B------:R-:W-:Y:S01]  /*0370*/  IMAD.SHL.U32 R31, R20.reuse, 0x40, RZ ;  /* 0x00000040141f7824 */ /* 0x040fe200078e00ff */
[----:B------:R-:W-:Y:S02]  /*0380*/  SHF.R.S32.HI R7, RZ, 0xa, R7 ;  /* 0x0000000aff077819 */ /* 0x000fe40000011407 */
[----:B------:R-:W-:Y:S02]  /*0390*/  IADD3 R4, P0, R4, R37, RZ ;  /* 0x0000002504047210 */ /* 0x000fe40007f1e0ff */
[----:B------:R-:W-:Y:S02]  /*03a0*/  IADD3 R28, P1, R28, R35, RZ ;  /* 0x000000231c1c7210 */ /* 0x000fe40007f3e0ff */
[----:B------:R-:W-:Y:S01]  /*03b0*/  SHF.L.U64.HI R30, R20, 0x6, R39 ;  /* 0x00000006141e7819 */ /* 0x000fe20000010227 */
[----:B------:R-:W-:Y:S01]  /*03c0*/  IMAD.SHL.U32 R20, R7, 0x100, RZ ;  /* 0x0000010007147824 */ /* 0x000fe200078e00ff */
[----:B------:R-:W-:Y:S01]  /*03d0*/  IADD3.X R21, RZ, R21, RZ, P0, !PT ;  /* 0x00000015ff157210 */ /* 0x000fe200007fe4ff */
[----:B------:R-:W-:Y:S01]  /*03e0*/  IMAD.X R7, RZ, RZ, R32, P1 ;  /* 0x000000ffff077224 */ /* 0x000fe200008e0620 */
[----:B------:R-:W-:-:S02]  /*03f0*/  SHF.R.U32.HI R35, RZ, 0x19, R19 ;  /* 0x00000019ff237819 */ /* 0x000fc40000011613 */
[----:B------:R-:W-:Y:S02]  /*0400*/  IADD3 R42, P0, R31, R4, RZ ;  /* 0x000000041f2a7210 */ /* 0x000fe40007f1e0ff */
[----:B------:R-:W-:Y:S02]  /*0410*/  IADD3 R38, P1, R28, R31, RZ ;  /* 0x0000001f1c267210 */ /* 0x000fe40007f3e0ff */
[----:B------:R-:W-:Y:S02]  /*0420*/  LOP3.LUT R29, R29, 0x40, RZ, 0xc0, !PT ;  /* 0x000000401d1d7812 */ /* 0x000fe400078ec0ff */
[----:B------:R-:W-:Y:S01]  /*0430*/  LEA R32, P2, R18, UR6, 0x2 ;  /* 0x0000000612207c11 */ /* 0x000fe2000f8410ff */
[----:B------:R-:W-:Y:S01]  /*0440*/  IMAD.X R39, R7, 0x1, R30, P1 ;  /* 0x0000000107277824 */ /* 0x000fe200008e061e */
[----:B------:R-:W-:Y:S02]  /*0450*/  LOP3.LUT R35, R35, 0x40, RZ, 0xc0, !PT ;  /* 0x0000004023237812 */ /* 0x000fe400078ec0ff */
[----:B------:R-:W-:Y:S01]  /*0460*/  IADD3.X R43, R30, R21, RZ, P0, !PT ;  /* 0x000000151e2b7210 */ /* 0x000fe200007fe4ff */
[----:B0-----:R-:W-:Y:S01]  /*0470*/  IMAD.WIDE R16, R33, 0x4, R16 ;  /* 0x0000000421107825 */ /* 0x001fe200078e0210 */
[----:B------:R-:W-:-:S02]  /*0480*/  IADD3 R6, P0, R29, R6, RZ ;  /* 0x000000061d067210 */ /* 0x000fc40007f1e0ff */
[----:B------:R-:W-:Y:S01]  /*0490*/  LEA.HI.X R18, R18, UR7, R19, 0x2, P2 ;  /* 0x0000000712127c11 */ /* 0x000fe200090f1413 */
[----:B------:R-:W-:Y:S01]  /*04a0*/  IMAD.WIDE R42, R20, 0x4, R42 ;  /* 0x00000004142a7825 */ /* 0x000fe200078e022a */
[----:B------:R-:W-:-:S03]  /*04b0*/  IADD3 R32, P1, R35, R32, RZ ;  /* 0x0000002023207210 */ /* 0x000fc60007f3e0ff */
[----:B------:R-:W-:Y:S01]  /*04c0*/  IMAD.X R33, RZ, RZ, R34, P0 ;  /* 0x000000ffff217224 */ /* 0x000fe200000e0622 */
[----:B------:R-:W-:Y:S01]  /*04d0*/  IADD3.X R35, RZ, R18, RZ, P1, !PT ;  /* 0x00000012ff237210 */ /* 0x000fe20000ffe4ff */
[----:B------:R-:W-:Y:S01]  /*04e0*/  IMAD.WIDE R38, R20, 0x4, R38 ;  /* 0x0000000414267825 */ /* 0x000fe200078e0226 */
[----:B------:R-:W-:Y:S01]  /*04f0*/  IADD3 R36, P0, R6, R31, RZ ;  /* 0x0000001f06247210 */ /* 0x000fe20007f1e0ff */
[----:B------:R-:W2:Y:S01]  /*0500*/  LDG.E.EL.128 R16, desc[UR4][R16.64] ;  /* 0x0000000410107981 */ /* 0x000ea2000c2e1d00 */
[----:B------:R-:W-:-:S03]  /*0510*/  IADD3 R40, P1, R32, R31, RZ ;  /* 0x0000001f20287210 */ /* 0x000fc60007f3e0ff */
[--C-:B------:R-:W-:Y:S01]  /*0520*/  IMAD.X R37, R33, 0x1, R30.reuse, P0 ;  /* 0x0000000121257824 */ /* 0x100fe200000e061e */
[----:B------:R5:W3:Y:S01]  /*0530*/  LDG.E.EL R29, desc[UR4][R42.64] ;  /* 0x000000042a1d7981 */ /* 0x000ae2000c2e1900 */
[----:B------:R-:W-:Y:S02]  /*0540*/  IMAD.X R41, R35, 0x1, R30, P1 ;  /* 0x0000000123297824 */ /* 0x000fe400008e061e */
[C---:B------:R-:W-:Y:S01]  /*0550*/  IMAD.WIDE R36, R20.reuse, 0x4, R36 ;  /* 0x0000000414247825 */ /* 0x040fe200078e0224 */
[----:B------:R0:W3:Y:S03]  /*0560*/  LDG.E.EL R38, desc[UR4][R38.64] ;  /* 0x0000000426267981 */ /* 0x0000e6000c2e1900 */
[----:B------:R-:W-:Y:S02]  /*0570*/  IMAD.WIDE R40, R20, 0x4, R40 ;  /* 0x0000000414287825 */ /* 0x000fe400078e0228 */
[----:B------:R-:W4:Y:S04]  /*0580*/  LDG.E.EL R36, desc[UR4][R36.64] ;  /* 0x0000000424247981 */ /* 0x000f28000c2e1900 */
[----:B------:R1:W4:Y:S01]  /*0590*/  LDG.E.EL R34, desc[UR4][R40.64] ;  /* 0x0000000428227981 */ /* 0x000322000c2e1900 */
[----:B-----5:R-:W-:-:S02]  /*05a0*/  LEA R43, P0, R8, UR6, 0x2 ;  /* 0x00000006082b7c11 */ /* 0x020fc4000f8010ff */
[----:B------:R-:W-:Y:S02]  /*05b0*/  SHF.R.U32.HI R42, RZ, 0x19, R9 ;  /* 0x00000019ff2a7819 */ /* 0x000fe40000011609 */
[----:B0-----:R-:W-:Y:S02]  /*05c0*/  SHF.R.U32.HI R39, RZ, 0x19, R11 ;  /* 0x00000019ff277819 */ /* 0x001fe4000001160b */
[----:B------:R-:W-:Y:S02]  /*05d0*/  LEA.HI.X R44, R8, UR7, R9, 0x2, P0 ;  /* 0x00000007082c7c11 */ /* 0x000fe400080f1409 */
[----:B------:R-:W-:Y:S02]  /*05e0*/  LEA R9, P0, R10, UR6, 0x2 ;  /* 0x000000060a097c11 */ /* 0x000fe4000f8010ff */
[----:B------:R-:W-:Y:S02]  /*05f0*/  LOP3.LUT R42, R42, 0x40, RZ, 0xc0, !PT ;  /* 0x000000402a2a7812 */ /* 0x000fe400078ec0ff */
[----:B------:R-:W-:-:S02]  /*0600*/  LOP3.LUT R8, R39, 0x40, RZ, 0xc0, !PT ;  /* 0x0000004027087812 */ /* 0x000fc400078ec0ff */
[----:B------:R-:W-:Y:S02]  /*0610*/  LEA.HI.X R39, R10, UR7, R11, 0x2, P0 ;  /* 0x000000070a277c11 */ /* 0x000fe400080f140b */
[----:B------:R-:W-:Y:S02]  /*0620*/  IADD3 R10, P0, R42, R43, RZ ;  /* 0x0000002b2a0a7210 */ /* 0x000fe40007f1e0ff */
[----:B------:R-:W-:Y:S02]  /*0630*/  IADD3 R8, P1, R8, R9, RZ ;  /* 0x0000000908087210 */ /* 0x000fe40007f3e0ff */
[----:B------:R-:W-:Y:S02]  /*0640*/  IADD3.X R11, RZ, R44, RZ, P0, !PT ;  /* 0x0000002cff0b7210 */ /* 0x000fe400007fe4ff */
[----:B------:R-:W-:Y:S02]  /*0650*/  IADD3 R44, P0, R10, R31, RZ ;  /* 0x0000001f0a2c7210 */ /* 0x000fe40007f1e0ff */
[----:B-1----:R-:W-:Y:S01]  /*0660*/  SHF.R.U32.HI R40, RZ, 0x19, R13 ;  /* 0x00000019ff287819 */ /* 0x002fe2000001160d */
[----:B------:R-:W-:-:S02]  /*0670*/  IMAD.X R9, RZ, RZ, R39, P1 ;  /* 0x000000ffff097224 */ /* 0x000fc400008e0627 */
[----:B------:R-:W-:Y:S01]  /*0680*/  IMAD.X R45, R11, 0x1, R30, P0 ;  /* 0x000000010b2d7824 */ /* 0x000fe200000e061e */
[----:B------:R-:W-:Y:S02]  /*0690*/  LEA R39, P0, R12, UR6, 0x2 ;  /* 0x000000060c277c11 */ /* 0x000fe4000f8010ff */
[----:B------:R-:W-:Y:S02]  /*06a0*/  LOP3.LUT R40, R40, 0x40, RZ, 0xc0, !PT ;  /* 0x0000004028287812 */ /* 0x000fe400078ec0ff */
[----:B------:R-:W-:Y:S02]  /*06b0*/  LEA.HI.X R12, R12, UR7, R13, 0x2, P0 ;  /* 0x000000070c0c7c11 */ /* 0x000fe400080f140d */
[----:B------:R-:W-:Y:S02]  /*06c0*/  IADD3 R40, P0, R40, R39, RZ ;  /* 0x0000002728287210 */ /* 0x000fe40007f1e0ff */
[----:B------:R-:W-:Y:S01]  /*06d0*/  SHF.R.U32.HI R39, RZ, 0x1b, R25 ;  /* 0x0000001bff277819 */ /* 0x000fe20000011619 */
[----:B------:R-:W-:-:S03]  /*06e0*/  IMAD.WIDE R44, R20, 0x4, R44 ;  /* 0x00000004142c7825 */ /* 0x000fc600078e022c */
[----:B------:R-:W-:Y:S02]  /*06f0*/  LOP3.LUT R39, R39, 0x10, RZ, 0xc0, !PT ;  /* 0x0000001027277812 */ /* 0x000fe400078ec0ff */
[----:B------:R-:W-:Y:S01]  /*0700*/  IADD3 R42, P1, R8, R31, RZ ;  /* 0x0000001f082a7210 */ /* 0x000fe20007f3e0ff */
[----:B------:R0:W5:Y:S01]  /*0710*/  LDG.E.EL R37, desc[UR4][R44.64] ;  /* 0x000000042c257981 */ /* 0x000162000c2e1900 */
[----:B------:R-:W-:Y:S02]  /*0720*/  IADD3 R39, P2, R24, R39, RZ ;  /* 0x0000002718277210 */ /* 0x000fe40007f5e0ff */
[----:B------:R-:W-:Y:S02]  /*0730*/  SHF.R.U32.HI R13, RZ, 0x19, R15 ;  /* 0x00000019ff0d7819 */ /* 0x000fe4000001160f */
[----:B------:R-:W-:Y:S01]  /*0740*/  IADD3.X R43, R9, R30, RZ, P1, !PT ;  /* 0x0000001e092b7210 */ /* 0x000fe20000ffe4ff */
[----:B------:R-:W-:Y:S01]  /*0750*/  IMAD.X R24, RZ, RZ, R25, P2 ;  /* 0x000000ffff187224 */ /* 0x000fe200010e0619 */
[----:B------:R-:W-:-:S02]  /*0760*/  LOP3.LUT R13, R13, 0x40, RZ, 0xc0, !PT ;  /* 0x000000400d0d7812 */ /* 0x000fc400078ec0ff */
[C---:B0-----:R-:W-:Y:S02]  /*0770*/  LEA R44, P1, R14.reuse, UR6, 0x2 ;  /* 0x000000060e2c7c11 */ /* 0x041fe4000f8210ff */
[C---:B------:R-:W-:Y:S02]  /*0780*/  SHF.L.U64.HI R24, R39.reuse, 0x6, R24 ;  /* 0x0000000627187819 */ /* 0x040fe40000010218 */
[----:B------:R-:W-:Y:S01]  /*0790*/  LEA.HI.X R41, R14, UR7, R15, 0x2, P1 ;  /* 0x000000070e297c11 */ /* 0x000fe200088f140f */
[----:B------:R-:W-:Y:S01]  /*07a0*/  IMAD.X R15, RZ, RZ, R12, P0 ;  /* 0x000000ffff0f7224 */ /* 0x000fe200000e060c */
[----:B------:R-:W-:Y:S01]  /*07b0*/  IADD3 R14, P1, R13, R44, RZ ;  /* 0x0000002c0d0e7210 */ /* 0x000fe20007f3e0ff */
[----:B------:R-:W-:Y:S01]  /*07c0*/  IMAD.SHL.U32 R39, R39, 0x40, RZ ;  /* 0x0000004027277824 */ /* 0x000fe200078e00ff */
[----:B------:R-:W-:-:S03]  /*07d0*/  IADD3 R12, P0, R40, R31, RZ ;  /* 0x0000001f280c7210 */ /* 0x000fc60007f1e0ff */
[----:B------:R-:W-:Y:S01]  /*07e0*/  IMAD.X R25, RZ, RZ, R41, P1 ;  /* 0x000000ffff197224 */ /* 0x000fe200008e0629 */
[----:B------:R-:W-:Y:S02]  /*07f0*/  IADD3.X R13, R15, R30, RZ, P0, !PT ;  /* 0x0000001e0f0d7210 */ /* 0x000fe400007fe4ff */
[----:B------:R-:W-:Y:S02]  /*0800*/  IADD3 R46, P0, R14, R31, RZ ;  /* 0x0000001f0e2e7210 */ /* 0x000fe40007f1e0ff */
[----:B------:R-:W-:Y:S02]  /*0810*/  IADD3 R44, P1, R39, R4, RZ ;  /* 0x00000004272c7210 */ /* 0x000fe40007f3e0ff */
[----:B------:R-:W-:-:S03]  /*0820*/  IADD3.X R47, R25, R30, RZ, P0, !PT ;  /* 0x0000001e192f7210 */ /* 0x000fc600007fe4ff */
[----:B------:R-:W-:Y:S02]  /*0830*/  IMAD.X R45, R24, 0x1, R21, P1 ;  /* 0x00000001182d7824 */ /* 0x000fe400008e0615 */
[----:B------:R-:W-:-:S04]  /*0840*/  IMAD.WIDE R50, R20, 0x4, R46 ;  /* 0x0000000414327825 */ /* 0x000fc800078e022e */
[----:B------:R-:W-:Y:S01]  /*0850*/  IMAD.WIDE R46, R20, 0x4, R44 ;  /* 0x00000004142e7825 */ /* 0x000fe200078e022c */
[----:B------:R-:W-:-:S03]  /*0860*/  IADD3 R44, P0, R39, R28, RZ ;  /* 0x0000001c272c7210 */ /* 0x000fc60007f1e0ff */
[----:B------:R-:W-:Y:S01]  /*0870*/  IMAD.WIDE R48, R20, 0x4, R12 ;  /* 0x0000000414307825 */ /* 0x000fe200078e020c */
[----:B------:R-:W5:Y:S03]  /*0880*/  LDG.E.EL R31, desc[UR4][R46.64] ;  /* 0x000000042e1f7981 */ /* 0x000f66000c2e1900 */
[----:B------:R-:W-:Y:S01]  /*0890*/  IMAD.X R45, R24, 0x1, R7, P0 ;  /* 0x00000001182d7824 */ /* 0x000fe200000e0607 */
[----:B------:R0:W5:Y:S01]  /*08a0*/  LDG.E.EL R12, desc[UR4][R48.64] ;  /* 0x00000004300c7981 */ /* 0x000162000c2e1900 */
[----:B----4-:R-:W-:Y:S01]  /*08b0*/  FADD R34, -R36, R34 ;  /* 0x0000002224227221 */ /* 0x010fe20000000100 */
[----:B0-----:R-:W-:Y:S01]  /*08c0*/  IMAD.WIDE R48, R20, 0x4, R44 ;  /* 0x0000000414307825 */ /* 0x001fe200078e022c */
[----:B------:R-:W-:-:S03]  /*08d0*/  IADD3 R44, P0, R39, R6, RZ ;  /* 0x00000006272c7210 */ /* 0x000fc60007f1e0ff */
[----:B---3--:R-:W-:Y:S01]  /*08e0*/  FADD R38, -R29, R38 ;  /* 0x000000261d267221 */ /* 0x008fe20000000100 */
[----:B------:R-:W3:Y:S01]  /*08f0*/  LDG.E.EL R13, desc[UR4][R50.64] ;  /* 0x00000004320d7981 */ /* 0x000ee2000c2e1900 */
[----:B------:R-:W-:Y:S02]  /*0900*/  IADD3.X R45, R24, R33, RZ, P0, !PT ;  /* 0x00000021182d7210 */ /* 0x000fe400007fe4ff */
[----:B------:R-:W-:Y:S01]  /*0910*/  IADD3 R46, P0, R39, R32, RZ ;  /* 0x00000020272e7210 */ /* 0x000fe20007f1e0ff */
[----:B------:R-:W5:Y:S04]  /*0920*/  LDG.E.EL R30, desc[UR4][R48.64] ;  /* 0x00000004301e7981 */ /* 0x000f68000c2e1900 */
[----:B------:R-:W-:Y:S02]  /*0930*/  IMAD.X R47, R24, 0x1, R35, P0 ;  /* 0x00000001182f7824 */ /* 0x000fe400000e0623 */
[----:B------:R-:W-:-:S04]  /*0940*/  IMAD.WIDE R44, R20, 0x4, R44 ;  /* 0x00000004142c7825 */ /* 0x000fc800078e022c */
[----:B------:R-:W-:-:S04]  /*0950*/  IMAD.WIDE R46, R20, 0x4, R46 ;  /* 0x00000004142e7825 */ /* 0x000fc800078e022e */
[----:B--2---:R-:W-:Y:S02]  /*0960*/  FFMA R36, R17, R34, R36 ;  /* 0x0000002211247223 */ /* 0x004fe40000000024 */
[----:B------:R0:W2:Y:S04]  /*0970*/  LDG.E.EL R34, desc[UR4][R44.64] ;  /* 0x000000042c227981 */ /* 0x0000a8000c2e1900 */
[----:B------:R1:W2:Y:S01]  /*0980*/  LDG.E.EL R41, desc[UR4][R46.64] ;  /* 0x000000042e297981 */ /* 0x0002a2000c2e1900 */
[----:B0-----:R-:W-:-:S05]  /*0990*/  IADD3 R44, P0, R39, R10, RZ ;  /* 0x0000000a272c7210 */ /* 0x001fca0007f1e0ff */
[----:B------:R-:W-:Y:S02]  /*09a0*/  IMAD.X R45, R24, 0x1, R11, P0 ;  /* 0x00000001182d7824 */ /* 0x000fe400000e060b */
[----:B------:R-:W-:Y:S01]  /*09b0*/  IMAD.WIDE R48, R20, 0x4, R44 ;  /* 0x0000000414307825 */ /* 0x000fe200078e022c */
[----:B------:R-:W-:-:S04]  /*09c0*/  IADD3 R44, P0, R39, R40, RZ ;  /* 0x00000028272c7210 */ /* 0x000fc80007f1e0ff */
[----:B------:R-:W-:-:S03]  /*09d0*/  IADD3.X R45, R24, R15, RZ, P0, !PT ;  /* 0x0000000f182d7210 */ /* 0x000fc600007fe4ff */
[----:B-1----:R-:W-:-:S06]  /*09e0*/  IMAD.WIDE R46, R20, 0x4, R44 ;  /* 0x00000004142e7825 */ /* 0x002fcc00078e022c */
[----:B------:R-:W4:Y:S01]  /*09f0*/  LDG.E.EL R46, desc[UR4][R46.64] ;  /* 0x000000042e2e7981 */ /* 0x000f22000c2e1900 */
[----:B-----5:R-:W-:-:S04]  /*0a00*/  FADD R30, -R31, R30 ;  /* 0x0000001e1f1e7221 */ /* 0x020fc80000000100 */
[----:B------:R-:W-:Y:S01]  /*0a10*/  FFMA R30, R16, R30, R31 ;  /* 0x0000001e101e7223 */ /* 0x000fe2000000001f */
[----:B--2---:R-:W-:Y:S02]  /*0a20*/  FADD R31, -R34, R41 ;  /* 0x00000029221f7221 */ /* 0x004fe40000000100 */
[----:B------:R-:W4:Y:S01]  /*0a30*/  LDG.E.EL R41, desc[UR4][R48.64] ;  /* 0x0000000430297981 */ /* 0x000f22000c2e1900 */
[----:B------:R-:W-:Y:S01]  /*0a40*/  FFMA R29, R16, R38, R29 ;  /* 0x00000026101d7223 */ /* 0x000fe2000000001d */
[----:B------:R-:W-:Y:S02]  /*0a50*/  IADD3 R38, P0, R39, R8, RZ ;  /* 0x0000000827267210 */ /* 0x000fe40007f1e0ff */
[----:B------:R-:W-:-:S03]  /*0a60*/  IADD3 R44, P1, R39, R14, RZ ;  /* 0x0000000e272c7210 */ /* 0x000fc60007f3e0ff */
[C---:B------:R-:W-:Y:S02]  /*0a70*/  IMAD.X R39, R24.reuse, 0x1, R9, P0 ;  /* 0x0000000118277824 */ /* 0x040fe400000e0609 */
[----:B------:R-:W-:Y:S01]  /*0a80*/  IMAD.X R45, R24, 0x1, R25, P1 ;  /* 0x00000001182d7824 */ /* 0x000fe200008e0619 */
[----:B------:R-:W-:Y:S01]  /*0a90*/  IADD3 R24, R0, 0x200, RZ ;  /* 0x0000020000187810 */ /* 0x000fe20007ffe0ff */
[----:B------:R-:W-:Y:S01]  /*0aa0*/  FFMA R31, R17, R31, R34 ;  /* 0x0000001f111f7223 */ /* 0x000fe20000000022 */
[----:B------:R-:W-:-:S04]  /*0ab0*/  IMAD.WIDE R42, R20, 0x4, R42 ;  /* 0x00000004142a7825 */ /* 0x000fc800078e022a */
[C---:B------:R-:W-:Y:S02]  /*0ac0*/  IMAD.WIDE R38, R20.reuse, 0x4, R38 ;  /* 0x0000000414267825 */ /* 0x040fe400078e0226 */
[----:B------:R-:W3:Y:S02]  /*0ad0*/  LDG.E.EL R42, desc[UR4][R42.64] ;  /* 0x000000042a2a7981 */ /* 0x000ee4000c2e1900 */
[----:B------:R-:W-:Y:S01]  /*0ae0*/  IMAD.WIDE R44, R20, 0x4, R44 ;  /* 0x00000004142c7825 */ /* 0x000fe200078e022c */
[----:B------:R-:W-:-:S03]  /*0af0*/  LEA.HI R20, R5, R24, RZ, 0x5 ;  /* 0x0000001805147211 */ /* 0x000fc600078f28ff */
[----:B------:R-:W-:Y:S01]  /*0b00*/  FADD R12, -R37, R12 ;  /* 0x0000000c250c7221 */ /* 0x000fe20000000100 */
[----:B------:R0:W2:Y:S01]  /*0b10*/  LDG.E.EL R38, desc[UR4][R38.64] ;  /* 0x0000000426267981 */ /* 0x0000a2000c2e1900 */
[----:B----4-:R-:W-:-:S04]  /*0b20*/  FADD R34, -R41, R46 ;  /* 0x0000002e29227221 */ /* 0x010fc80000000100 */
[C---:B------:R-:W-:Y:S01]  /*0b30*/  FFMA R34, R18.reuse, R34, R41 ;  /* 0x0000002212227223 */ /* 0x040fe20000000029 */
[----:B------:R-:W-:Y:S01]  /*0b40*/  SHF.R.S32.HI R41, RZ, 0x5, R20 ;  /* 0x00000005ff297819 */ /* 0x000fe20000011414 */
[----:B------:R-:W-:Y:S01]  /*0b50*/  FFMA R37, R18, R12, R37 ;  /* 0x0000000c12257223 */ /* 0x000fe20000000025 */
[----:B---3--:R-:W-:Y:S02]  /*0b60*/  FADD R13, -R42, R13 ;  /* 0x0000000d2a0d7221 */ /* 0x008fe40000000100 */
[----:B------:R-:W-:Y:S01]  /*0b70*/  LEA.HI R43, R41, R41, RZ, 0x5 ;  /* 0x00000029292b7211 */ /* 0x000fe200078f28ff */
[----:B------:R1:W2:Y:S03]  /*0b80*/  LDG.E.EL R20, desc[UR4][R44.64] ;  /* 0x000000042c147981 */ /* 0x0002a6000c2e1900 */
[----:B------:R-:W-:-:S05]  /*0b90*/  LOP3.LUT R46, R43, 0xffffffe0, RZ, 0xc0, !PT ;  /* 0xffffffe02b2e7812 */ /* 0x000fca00078ec0ff */
[----:B------:R-:W-:-:S04]  /*0ba0*/  IMAD.IADD R41, R41, 0x1, -R46 ;  /* 0x0000000129297824 */ /* 0x000fc800078e0a2e */
[----:B------:R-:W-:-:S05]  /*0bb0*/  IMAD.WIDE R46, R41, 0x8, R26 ;  /* 0x00000008292e7825 */ /* 0x000fca00078e021a */
[----:B------:R-:W0:Y:S01]  /*0bc0*/  LDG.E.EL.64 R26, desc[UR4][R46.64] ;  /* 0x000000042e1a7981 */ /* 0x000e22000c2e1b00 */
[----:B------:R-:W-:-:S06]  /*0bd0*/  IMAD.WIDE R22, R41, 0x8, R22 ;  /* 0x0000000829167825 */ /* 0x000fcc00078e0216 */
[----:B------:R-:W3:Y:S01]  /*0be0*/  LDG.E.EL.64 R22, desc[UR4][R22.64] ;  /* 0x0000000416167981 */ /* 0x000ee2000c2e1b00 */
[----:B------:R-:W-:Y:S02]  /*0bf0*/  FFMA R42, R19, R13, R42 ;  /* 0x0000000d132a7223 */ /* 0x000fe4000000002a */
[----:B------:R-:W4:Y:S01]  /*0c00*/  LDC.64 R12, c[0x0][0x240] ;  /* 0x00009000ff0c7b82 */ /* 0x000f220000000a00 */
[----:B------:R-:W-:-:S04]  /*0c10*/  LEA.HI R5, R5, R24, RZ, 0xa ;  /* 0x0000001805057211 */ /* 0x000fc800078f50ff */
[----:B------:R-:W-:Y:S01]  /*0c20*/  SHF.R.S32.HI R5, RZ, 0xa, R5 ;  /* 0x0000000aff057819 */ /* 0x000fe20000011405 */
[----:B----4-:R-:W-:-:S04]  /*0c30*/  IMAD.WIDE R50, R2, 0x4, R12 ;  /* 0x0000000402327825 */ /* 0x010fc800078e020c */
[----:B------:R-:W-:Y:S01]  /*0c40*/  IMAD.WIDE R12, R41, 0x4, R12 ;  /* 0x00000004290c7825 */ /* 0x000fe200078e020c */
[----:B------:R4:W5:Y:S05]  /*0c50*/  LDG.E.EL R2, desc[UR4][R50.64] ;  /* 0x0000000432027981 */ /* 0x00096a000c2e1900 */
[----:B------:R-:W2:Y:S01]  /*0c60*/  LDG.E.EL R12, desc[UR4][R12.64] ;  /* 0x000000040c0c7981 */ /* 0x000ea2000c2e1900 */
[----:B0-----:R-:W-:-:S04]  /*0c70*/  SHF.R.U32.HI R39, RZ, 0x1b, R27 ;  /* 0x0000001bff277819 */ /* 0x001fc8000001161b */
[----:B------:R-:W-:-:S04]  /*0c80*/  LOP3.LUT R39, R39, 0x10, RZ, 0xc0, !PT ;  /* 0x0000001027277812 */ /* 0x000fc800078ec0ff */
[----:B------:R-:W-:Y:S02]  /*0c90*/  IADD3 R26, P0, R26, R39, RZ ;  /* 0x000000271a1a7210 */ /* 0x000fe40007f1e0ff */
[----:B---3--:R-:W-:-:S04]  /*0ca0*/  SHF.R.U32.HI R39, RZ, 0x1b, R23 ;  /* 0x0000001bff277819 */ /* 0x008fc80000011617 */
[----:B------:R-:W-:Y:S01]  /*0cb0*/  LOP3.LUT R39, R39, 0x10, RZ, 0xc0, !PT ;  /* 0x0000001027277812 */ /* 0x000fe200078ec0ff */
[----:B------:R-:W-:-:S03]  /*0cc0*/  IMAD.X R27, RZ, RZ, R27, P0 ;  /* 0x000000ffff1b7224 */ /* 0x000fc600000e061b */
[----:B------:R-:W-:-:S04]  /*0cd0*/  IADD3 R39, P0, R22, R39, RZ ;  /* 0x0000002716277210 */ /* 0x000fc80007f1e0ff */
[----:B------:R-:W-:Y:S01]  /*0ce0*/  IADD3.X R48, RZ, R23, RZ, P0, !PT ;  /* 0x00000017ff307210 */ /* 0x000fe200007fe4ff */
[----:B------:R-:W-:-:S03]  /*0cf0*/  IMAD.SHL.U32 R41, R26, 0x40, RZ ;  /* 0x000000401a297824 */ /* 0x000fc600078e00ff */
[C---:B------:R-:W-:Y:S01]  /*0d00*/  SHF.L.U64.HI R43, R39.reuse, 0x6, R48 ;  /* 0x00000006272b7819 */ /* 0x040fe20000010230 */
[----:B------:R-:W-:Y:S01]  /*0d10*/  IMAD.SHL.U32 R39, R39, 0x40, RZ ;  /* 0x0000004027277824 */ /* 0x000fe200078e00ff */
[----:B-1----:R-:W-:Y:S02]  /*0d20*/  SHF.L.U64.HI R44, R26, 0x6, R27 ;  /* 0x000000061a2c7819 */ /* 0x002fe4000001021b */
[----:B------:R-:W-:Y:S02]  /*0d30*/  IADD3 R22, P0, R28, R41, RZ ;  /* 0x000000291c167210 */ /* 0x000fe40007f1e0ff */
[----:B------:R-:W-:Y:S02]  /*0d40*/  IADD3 R26, P1, R39, R28, RZ ;  /* 0x0000001c271a7210 */ /* 0x000fe40007f3e0ff */
[----:B------:R-:W-:-:S03]  /*0d50*/  IADD3.X R23, R7, R44, RZ, P0, !PT ;  /* 0x0000002c07177210 */ /* 0x000fc600007fe4ff */
[----:B------:R-:W-:Y:S02]  /*0d60*/  IMAD.X R27, R43, 0x1, R7, P1 ;  /* 0x000000012b1b7824 */ /* 0x000fe400008e0607 */
[----:B------:R-:W-:-:S04]  /*0d70*/  IMAD.SHL.U32 R7, R5, 0x100, RZ ;  /* 0x0000010005077824 */ /* 0x000fc800078e00ff */
[----:B------:R-:W-:Y:S01]  /*0d80*/  IMAD.WIDE R48, R7, 0x4, R26 ;  /* 0x0000000407307825 */ /* 0x000fe200078e021a */
[----:B------:R-:W-:Y:S02]  /*0d90*/  IADD3 R26, P0, R41, R4, RZ ;  /* 0x00000004291a7210 */ /* 0x000fe40007f1e0ff */
[----:B------:R-:W-:-:S05]  /*0da0*/  IADD3 R4, P1, R39, R4, RZ ;  /* 0x0000000427047210 */ /* 0x000fca0007f3e0ff */
[----:B------:R-:W-:Y:S01]  /*0db0*/  IMAD.X R5, R43, 0x1, R21, P1 ;  /* 0x000000012b057824 */ /* 0x000fe200008e0615 */
[----:B------:R-:W-:Y:S01]  /*0dc0*/  IADD3.X R27, R44, R21, RZ, P0, !PT ;  /* 0x000000152c1b7210 */ /* 0x000fe200007fe4ff */
[----:B------:R-:W-:Y:S01]  /*0dd0*/  IMAD.WIDE R52, R7, 0x4, R4 ;  /* 0x0000000407347825 */ /* 0x000fe200078e0204 */
[----:B------:R-:W-:-:S03]  /*0de0*/  IADD3 R4, P0, R41, R6, RZ ;  /* 0x0000000629047210 */ /* 0x000fc60007f1e0ff */
[C---:B------:R-:W-:Y:S01]  /*0df0*/  IMAD.WIDE R46, R7.reuse, 0x4, R22 ;  /* 0x00000004072e7825 */ /* 0x040fe200078e0216 */
[----:B------:R-:W3:Y:S03]  /*0e00*/  LDG.E.EL R21, desc[UR4][R52.64] ;  /* 0x0000000434157981 */ /* 0x000ee6000c2e1900 */
[----:B------:R-:W-:Y:S01]  /*0e10*/  IMAD.X R5, R44, 0x1, R33, P0 ;  /* 0x000000012c057824 */ /* 0x000fe200000e0621 */
[----:B------:R0:W3:Y:S01]  /*0e20*/  LDG.E.EL R22, desc[UR4][R46.64] ;  /* 0x000000042e167981 */ /* 0x0000e2000c2e1900 */
[----:B----4-:R-:W-:Y:S01]  /*0e30*/  IMAD.WIDE R50, R7, 0x4, R4 ;  /* 0x0000000407327825 */ /* 0x010fe200078e0204 */
[----:B------:R-:W-:Y:S02]  /*0e40*/  IADD3 R4, P0, R32, R41, RZ ;  /* 0x0000002920047210 */ /* 0x000fe40007f1e0ff */
[----:B------:R1:W3:Y:S01]  /*0e50*/  LDG.E.EL R23, desc[UR4][R48.64] ;  /* 0x0000000430177981 */ /* 0x0002e2000c2e1900 */
[----:B0-----:R-:W-:-:S02]  /*0e60*/  IADD3 R46, P1, R39, R6, RZ ;  /* 0x00000006272e7210 */ /* 0x001fc40007f3e0ff */
[----:B------:R-:W-:Y:S02]  /*0e70*/  IMAD.X R5, R35, 0x1, R44, P0 ;  /* 0x0000000123057824 */ /* 0x000fe400000e062c */
[----:B------:R-:W-:Y:S01]  /*0e80*/  IADD3.X R47, R43, R33, RZ, P1, !PT ;  /* 0x000000212b2f7210 */ /* 0x000fe20000ffe4ff */
[----:B------:R-:W-:Y:S01]  /*0e90*/  IMAD.WIDE R26, R7, 0x4, R26 ;  /* 0x00000004071a7825 */ /* 0x000fe200078e021a */
[----:B------:R-:W-:-:S03]  /*0ea0*/  IADD3 R32, P1, R39, R32, RZ ;  /* 0x0000002027207210 */ /* 0x000fc60007f3e0ff */
[C---:B-1----:R-:W-:Y:S02]  /*0eb0*/  IMAD.WIDE R48, R7.reuse, 0x4, R46 ;  /* 0x0000000407307825 */ /* 0x042fe400078e022e */
[----:B------:R-:W4:Y:S02]  /*0ec0*/  LDG.E.EL R27, desc[UR4][R26.64] ;  /* 0x000000041a1b7981 */ /* 0x000f24000c2e1900 */
[----:B------:R-:W-:Y:S01]  /*0ed0*/  IMAD.WIDE R46, R7, 0x4, R4 ;  /* 0x00000004072e7825 */ /* 0x000fe200078e0204 */
[----:B------:R-:W-:Y:S01]  /*0ee0*/  IADD3 R4, P0, R41, R10, RZ ;  /* 0x0000000a29047210 */ /* 0x000fe20007f1e0ff */
[----:B------:R0:W5:Y:S01]  /*0ef0*/  LDG.E.EL R6, desc[UR4][R48.64] ;  /* 0x0000000430067981 */ /* 0x000162000c2e1900 */
[----:B------:R-:W-:Y:S02]  /*0f00*/  IADD3.X R33, R43, R35, RZ, P1, !PT ;  /* 0x000000232b217210 */ /* 0x000fe40000ffe4ff */
[----:B------:R-:W-:Y:S01]  /*0f10*/  IADD3 R10, P1, R39, R10, RZ ;  /* 0x0000000a270a7210 */ /* 0x000fe20007f3e0ff */
[----:B------:R-:W-:Y:S01]  /*0f20*/  IMAD.X R5, R44, 0x1, R11, P0 ;  /* 0x000000012c057824 */ /* 0x000fe200000e060b */
[----:B------:R-:W5:Y:S02]  /*0f30*/  LDG.E.EL R35, desc[UR4][R46.64] ;  /* 0x000000042e237981 */ /* 0x000f64000c2e1900 */
[----:B------:R-:W-:-:S02]  /*0f40*/  IADD3.X R11, R43, R11, RZ, P1, !PT ;  /* 0x0000000b2b0b7210 */ /* 0x000fc40000ffe4ff */
[----:B------:R1:W5:Y:S01]  /*0f50*/  LDG.E.EL R26, desc[UR4][R50.64] ;  /* 0x00000004321a7981 */ /* 0x000362000c2e1900 */
[----:B0-----:R-:W-:-:S05]  /*0f60*/  IMAD.WIDE R48, R7, 0x4, R10 ;  /* 0x0000000407307825 */ /* 0x001fca00078e020a */
[----:B------:R0:W5:Y:S01]  /*0f70*/  LDG.E.EL R45, desc[UR4][R48.64] ;  /* 0x00000004302d7981 */ /* 0x000162000c2e1900 */
[----:B-1----:R-:W-:Y:S01]  /*0f80*/  IMAD.WIDE R50, R7, 0x4, R4 ;  /* 0x0000000407327825 */ /* 0x002fe200078e0204 */
[----:B------:R-:W-:-:S03]  /*0f90*/  IADD3 R4, P0, R40, R41, RZ ;  /* 0x0000002928047210 */ /* 0x000fc60007f1e0ff */
[----:B------:R-:W-:Y:S01]  /*0fa0*/  IMAD.WIDE R32, R7, 0x4, R32 ;  /* 0x0000000407207825 */ /* 0x000fe200078e0220 */
[----:B------:R-:W5:Y:S03]  /*0fb0*/  LDG.E.EL R28, desc[UR4][R50.64] ;  /* 0x00000004321c7981 */ /* 0x000f66000c2e1900 */
[----:B------:R-:W-:Y:S01]  /*0fc0*/  IMAD.X R5, R15, 0x1, R44, P0 ;  /* 0x000000010f057824 */ /* 0x000fe200000e062c */
[----:B------:R-:W-:Y:S01]  /*0fd0*/  IADD3 R10, P0, R39, R40, RZ ;  /* 0x00000028270a7210 */ /* 0x000fe20007f1e0ff */
[----:B------:R-:W5:Y:S01]  /*0fe0*/  LDG.E.EL R33, desc[UR4][R32.64] ;  /* 0x0000000420217981 */ /* 0x000f62000c2e1900 */
[----:B------:R-:W-:Y:S02]  /*0ff0*/  IMAD.WIDE R46, R7, 0x4, R4 ;  /* 0x00000004072e7825 */ /* 0x000fe400078e0204 */
[----:B------:R-:W-:Y:S02]  /*1000*/  IADD3.X R11, R43, R15, RZ, P0, !PT ;  /* 0x0000000f2b0b7210 */ /* 0x000fe400007fe4ff */
[----:B------:R-:W-:-:S02]  /*1010*/  IADD3 R4, P0, R41, R8, RZ ;  /* 0x0000000829047210 */ /* 0x000fc40007f1e0ff */
[----:B------:R-:W-:Y:S01]  /*1020*/  IADD3 R40, P1, R14, R41, RZ ;  /* 0x000000290e287210 */ /* 0x000fe20007f3e0ff */
[----:B------:R-:W5:Y:S01]  /*1030*/  LDG.E.EL R15, desc[UR4][R46.64] ;  /* 0x000000042e0f7981 */ /* 0x000f62000c2e1900 */
[----:B------:R-:W-:Y:S02]  /*1040*/  IADD3 R8, P2, R39, R8, RZ ;  /* 0x0000000827087210 */ /* 0x000fe40007f5e0ff */
[----:B0-----:R-:W-:Y:S01]  /*1050*/  IADD3 R48, P3, R39, R14, RZ ;  /* 0x0000000e27307210 */ /* 0x001fe20007f7e0ff */
[--C-:B------:R-:W-:Y:S01]  /*1060*/  IMAD.X R5, R44, 0x1, R9.reuse, P0 ;  /* 0x000000012c057824 */ /* 0x100fe200000e0609 */
[----:B------:R-:W-:Y:S01]  /*1070*/  IADD3.X R41, R25, R44, RZ, P1, !PT ;  /* 0x0000002c19297210 */ /* 0x000fe20000ffe4ff */
[----:B------:R-:W-:Y:S01]  /*1080*/  IMAD.X R9, R43, 0x1, R9, P2 ;  /* 0x000000012b097824 */ /* 0x000fe200010e0609 */
[----:B------:R-:W-:Y:S01]  /*1090*/  IADD3.X R49, R43, R25, RZ, P3, !PT ;  /* 0x000000192b317210 */ /* 0x000fe20001ffe4ff */
[----:B------:R-:W-:-:S04]  /*10a0*/  IMAD.WIDE R10, R7, 0x4, R10 ;  /* 0x00000004070a7825 */ /* 0x000fc800078e020a */
[C---:B------:R-:W-:Y:S02]  /*10b0*/  IMAD.WIDE R40, R7.reuse, 0x4, R40 ;  /* 0x0000000407287825 */ /* 0x040fe400078e0228 */
[----:B------:R-:W5:Y:S02]  /*10c0*/  LDG.E.EL R10, desc[UR4][R10.64] ;  /* 0x000000040a0a7981 */ /* 0x000f64000c2e1900 */
[C---:B------:R-:W-:Y:S02]  /*10d0*/  IMAD.WIDE R8, R7.reuse, 0x4, R8 ;  /* 0x0000000407087825 */ /* 0x040fe400078e0208 */
[----:B------:R-:W5:Y:S02]  /*10e0*/  LDG.E.EL R41, desc[UR4][R40.64] ;  /* 0x0000000428297981 */ /* 0x000f64000c2e1900 */
[C---:B------:R-:W-:Y:S02]  /*10f0*/  IMAD.WIDE R48, R7.reuse, 0x4, R48 ;  /* 0x0000000407307825 */ /* 0x040fe400078e0230 */
[----:B------:R-:W5:Y:S02]  /*1100*/  LDG.E.EL R8, desc[UR4][R8.64] ;  /* 0x0000000408087981 */ /* 0x000f64000c2e1900 */
[----:B------:R-:W-:-:S02]  /*1110*/  IMAD.WIDE R4, R7, 0x4, R4 ;  /* 0x0000000407047825 */ /* 0x000fc400078e0204 */
[----:B------:R-:W5:Y:S04]  /*1120*/  LDG.E.EL R49, desc[UR4][R48.64] ;  /* 0x0000000430317981 */ /* 0x000f68000c2e1900 */
[----:B------:R0:W5:Y:S01]  /*1130*/  LDG.E.EL R14, desc[UR4][R4.64] ;  /* 0x00000004040e7981 */ /* 0x000162000c2e1900 */
[----:B------:R-:W-:Y:S02]  /*1140*/  SHF.R.S32.HI R7, RZ, 0x1f, R24 ;  /* 0x0000001fff077819 */ /* 0x000fe40000011418 */
[----:B------:R-:W-:Y:S01]  /*1150*/  LEA.HI R3, R3, R0, RZ, 0x11 ;  /* 0x0000000003037211 */ /* 0x000fe200078f88ff */
[----:B0-----:R-:W0:Y:S01]  /*1160*/  LDC.64 R4, c[0x0][0x248] ;  /* 0x00009200ff047b82 */ /* 0x001e220000000a00 */
[----:B------:R-:W-:Y:S02]  /*1170*/  LEA.HI R7, R7, R24, RZ, 0x11 ;  /* 0x0000001807077211 */ /* 0x000fe400078f88ff */
[----:B------:R-:W-:-:S02]  /*1180*/  LOP3.LUT R11, R3, 0xfffe0000, RZ, 0xc0, !PT ;  /* 0xfffe0000030b7812 */ /* 0x000fc400078ec0ff */
[----:B------:R-:W-:Y:S02]  /*1190*/  LOP3.LUT R25, R7, 0xfffe0000, RZ, 0xc0, !PT ;  /* 0xfffe000007197812 */ /* 0x000fe400078ec0ff */
[----:B------:R-:W-:Y:S01]  /*11a0*/  SHF.R.S32.HI R9, RZ, 0x11, R3 ;  /* 0x00000011ff097819 */ /* 0x000fe20000011403 */
[----:B------:R-:W-:Y:S01]  /*11b0*/  IMAD.IADD R0, R0, 0x1, -R11 ;  /* 0x0000000100007824 */ /* 0x000fe200078e0a0b */
[----:B------:R-:W-:Y:S02]  /*11c0*/  IADD3 R24, R24, -R25, RZ ;  /* 0x8000001918187210 */ /* 0x000fe40007ffe0ff */
[----:B------:R-:W-:Y:S01]  /*11d0*/  SHF.R.S32.HI R7, RZ, 0x11, R7 ;  /* 0x00000011ff077819 */ /* 0x000fe20000011407 */
[----:B--2---:R-:W-:Y:S01]  /*11e0*/  FADD R3, -R38, R20 ;  /* 0x0000001426037221 */ /* 0x004fe20000000100 */
[----:B------:R-:W-:-:S03]  /*11f0*/  IMAD R9, R9, 0x50000, R0 ;  /* 0x0005000009097824 */ /* 0x000fc600078e0200 */
[----:B------:R-:W-:Y:S02]  /*1200*/  IMAD R7, R7, 0x50000, R24 ;  /* 0x0005000007077824 */ /* 0x000fe400078e0218 */
[----:B------:R-:W-:-:S04]  /*1210*/  FFMA R3, R19, R3, R38 ;  /* 0x0000000313037223 */ /* 0x000fc80000000026 */
[----:B------:R-:W-:Y:S01]  /*1220*/  FADD R3, -R42, R3 ;  /* 0x000000032a037221 */ /* 0x000fe20000000100 */
[----:B---3--:R-:W-:Y:S01]  /*1230*/  FADD R0, -R21, R23 ;  /* 0x0000001715007221 */ /* 0x008fe20000000100 */
[----:B----4-:R-:W-:-:S04]  /*1240*/  FADD R22, -R27, R22 ;  /* 0x000000161b167221 */ /* 0x010fc80000000100 */
[C---:B------:R-:W-:Y:S01]  /*1250*/  FFMA R27, R16.reuse, R22, R27 ;  /* 0x00000016101b7223 */ /* 0x040fe2000000001b */
[----:B------:R-:W-:Y:S01]  /*1260*/  FFMA R16, R16, R0, R21 ;  /* 0x0000000010107223 */ /* 0x000fe20000000015 */
[----:B-----5:R-:W-:-:S04]  /*1270*/  FADD R11, -R26, R35 ;  /* 0x000000231a0b7221 */ /* 0x020fc80000000100 */
[----:B------:R-:W-:Y:S01]  /*1280*/  FFMA R11, R17, R11, R26 ;  /* 0x0000000b110b7223 */ /* 0x000fe2000000001a */
[----:B------:R-:W-:Y:S01]  /*1290*/  FADD R16, -R27, R16 ;  /* 0x000000101b107221 */ /* 0x000fe20000000100 */
[----:B------:R-:W-:Y:S01]  /*12a0*/  FADD R33, -R6, R33 ;  /* 0x0000002106217221 */ /* 0x000fe20000000100 */
[----:B------:R-:W-:-:S03]  /*12b0*/  FADD R13, -R28, R15 ;  /* 0x0000000f1c0d7221 */ /* 0x000fc60000000100 */
[----:B------:R-:W-:Y:S01]  /*12c0*/  FFMA R0, R17, R33, R6 ;  /* 0x0000002111007223 */ /* 0x000fe20000000006 */
[----:B------:R-:W-:Y:S01]  /*12d0*/  FFMA R13, R18, R13, R28 ;  /* 0x0000000d120d7223 */ /* 0x000fe2000000001c */
[----:B------:R-:W-:Y:S01]  /*12e0*/  FADD R6, -R37, R34 ;  /* 0x0000002225067221 */ /* 0x000fe20000000100 */
[----:B------:R-:W-:-:S04]  /*12f0*/  FADD R10, -R45, R10 ;  /* 0x0000000a2d0a7221 */ /* 0x000fc80000000100 */
[----:B------:R-:W-:Y:S01]  /*1300*/  FFMA R10, R18, R10, R45 ;  /* 0x0000000a120a7223 */ /* 0x000fe2000000002d */
[----:B------:R-:W-:Y:S01]  /*1310*/  FADD R49, -R8, R49 ;  /* 0x0000003108317221 */ /* 0x000fe20000000100 */
[----:B------:R-:W-:-:S03]  /*1320*/  FADD R41, -R14, R41 ;  /* 0x000000290e297221 */ /* 0x000fc60000000100 */
[----:B------:R-:W-:Y:S01]  /*1330*/  FFMA R18, R19, R49, R8 ;  /* 0x0000003113127223 */ /* 0x000fe20000000008 */
[----:B0-----:R-:W-:-:S04]  /*1340*/  IMAD.WIDE R8, R9, 0x4, R4 ;  /* 0x0000000409087825 */ /* 0x001fc800078e0204 */
[----:B------:R-:W-:Y:S01]  /*1350*/  FFMA R41, R19, R41, R14 ;  /* 0x0000002913297223 */ /* 0x000fe2000000000e */
[----:B------:R-:W-:-:S04]  /*1360*/  IMAD.WIDE R14, R7, 0x4, R4 ;  /* 0x00000004070e7825 */ /* 0x000fc800078e0204 */
[----:B------:R-:W-:Y:S01]  /*1370*/  FADD R4, -R29, R30 ;  /* 0x0000001e1d047221 */ /* 0x000fe20000000100 */
[----:B------:R-:W-:Y:S01]  /*1380*/  FADD R5, -R36, R31 ;  /* 0x0000001f24057221 */ /* 0x000fe20000000100 */
[C---:B------:R-:W-:Y:S01]  /*1390*/  FFMA R6, R2.reuse, R6, R37 ;  /* 0x0000000602067223 */ /* 0x040fe20000000025 */
[C---:B------:R-:W-:Y:S01]  /*13a0*/  FFMA R7, R2.reuse, R3, R42 ;  /* 0x0000000302077223 */ /* 0x040fe2000000002a */
[C---:B------:R-:W-:Y:S01]  /*13b0*/  FFMA R4, R2.reuse, R4, R29 ;  /* 0x0000000402047223 */ /* 0x040fe2000000001d */
[----:B------:R-:W-:Y:S01]  /*13c0*/  FFMA R5, R2, R5, R36 ;  /* 0x0000000502057223 */ /* 0x000fe20000000024 */
[----:B------:R-:W-:Y:S01]  /*13d0*/  FADD R0, -R11, R0 ;  /* 0x000000000b007221 */ /* 0x000fe20000000100 */
[----:B------:R-:W-:Y:S01]  /*13e0*/  FADD R10, -R13, R10 ;  /* 0x0000000a0d0a7221 */ /* 0x000fe20000000100 */
[----:B------:R-:W-:Y:S01]  /*13f0*/  FADD R2, -R41, R18 ;  /* 0x0000001229027221 */ /* 0x000fe20000000100 */
[C---:B------:R-:W-:Y:S01]  /*1400*/  FFMA R16, R12.reuse, R16, R27 ;  /* 0x000000100c107223 */ /* 0x040fe2000000001b */
[C---:B------:R-:W-:Y:S01]  /*1410*/  FFMA R17, R12.reuse, R0, R11 ;  /* 0x000000000c117223 */ /* 0x040fe2000000000b */
[C---:B------:R-:W-:Y:S01]  /*1420*/  FFMA R18, R12.reuse, R10, R13 ;  /* 0x0000000a0c127223 */ /* 0x040fe2000000000d */
[----:B------:R-:W-:Y:S01]  /*1430*/  FFMA R19, R12, R2, R41 ;  /* 0x000000020c137223 */ /* 0x000fe20000000029 */
[----:B------:R-:W-:Y:S04]  /*1440*/  STG.E.128 desc[UR4][R8.64], R4 ;  /* 0x0000000408007986 */ /* 0x000fe8000c101d04 */
[----:B------:R-:W-:Y:S01]  /*1450*/  STG.E.128 desc[UR4][R14.64], R16 ;  /* 0x000000100e007986 */ /* 0x000fe2000c101d04 */
[----:B------:R-:W-:Y:S05]  /*1460*/  EXIT ;  /* 0x000000000000794d */ /* 0x000fea0003800000 */
.L_x_0:
[----:B------:R-:W-:-:S00]  /*1470*/  BRA `(.L_x_0) ;  /* 0xfffffffc00fc7947 */ /* 0x000fc0000383ffff */
[----:B------:R-:W-:-:S00]  /*1480*/  NOP ;  /* 0x0000000000007918 */ /* 0x000fc00000000000 */
[----:B------:R-:W-:-:S00]  /*1490*/  NOP ;  /* 0x0000000000007918 */ /* 0x000fc00000000000 */
[----:B------:R-:W-:-:S00]  /*14a0*/  NOP ;  /* 0x0000000000007918 */ /* 0x000fc00000000000 */
[----:B------:R-:W-:-:S00]  /*14b0*/  NOP ;  /* 0x0000000000007918 */ /* 0x000fc00000000000 */
[----:B------:R-:W-:-:S00]  /*14c0*/  NOP ;  /* 0x0000000000007918 */ /* 0x000fc00000000000 */
[----:B------:R-:W-:-:S00]  /*14d0*/  NOP ;  /* 0x0000000000007918 */ /* 0x000fc00000000000 */
[----:B------:R-:W-:-:S00]  /*14e0*/  NOP ;  /* 0x0000000000007918 */ /* 0x000fc00000000000 */
[----:B------:R-:W-:-:S00]  /*14f0*/  NOP ;  /* 0x0000000000007918 */ /* 0x000fc00000000000 */
.L_x_1:


//--------------------- .nv.constant0.triton_poi_fused__unsafe_index_add_mul_sub_37 --------------------------
	.section	.nv.constant0.triton_poi_fused__unsafe_index_add_mul_sub_37,"a",@progbits
	.sectionflags	@""
	.align	4
.nv.constant0.triton_poi_fused__unsafe_index_add_mul_sub_37:
	.zero		596
